//
// Generated by NVIDIA NVVM Compiler
//
// Compiler Build ID: CL-36424714
// Cuda compilation tools, release 13.0, V13.0.88
// Based on NVVM 20.0.0
//

.version 9.0
.target sm_100
.address_size 64

	// .globl	_Z12doubleValuesPii
.extern .func  (.param .b32 func_retval0) vprintf
(
	.param .b64 vprintf_param_0,
	.param .b64 vprintf_param_1
)
;
.global .align 1 .b8 $str[35] = {84, 104, 114, 101, 97, 100, 32, 40, 37, 100, 44, 32, 37, 100, 41, 32, 45, 32, 115, 113, 117, 97, 114, 105, 110, 103, 32, 118, 97, 108, 117, 101, 32, 10};
.global .align 1 .b8 $str$1[42] = {84, 104, 114, 101, 97, 100, 32, 40, 37, 100, 44, 32, 37, 100, 41, 32, 45, 32, 100, 111, 117, 98, 108, 105, 110, 103, 32, 115, 113, 117, 97, 114, 101, 100, 32, 118, 97, 108, 117, 101, 10};

.visible .entry _Z12doubleValuesPii(
	.param .u64 .ptr .align 1 _Z12doubleValuesPii_param_0,
	.param .u32 _Z12doubleValuesPii_param_1
)
{
	.local .align 8 .b8 	__local_depot0[16];
	.reg .b64 	%SP;
	.reg .b64 	%SPL;
	.reg .pred 	%p<2>;
	.reg .b32 	%r<13>;
	.reg .b64 	%rd<13>;

	mov.u64 	%SPL, __local_depot0;
	cvta.local.u64 	%SP, %SPL;
	ld.param.u64 	%rd1, [_Z12doubleValuesPii_param_0];
	ld.param.u32 	%r4, [_Z12doubleValuesPii_param_1];
	mov.u32 	%r1, %ctaid.x;
	mov.u32 	%r5, %ntid.x;
	mov.u32 	%r2, %tid.x;
	mad.lo.s32 	%r3, %r1, %r5, %r2;
	setp.ge.s32 	%p1, %r3, %r4;
	@%p1 bra 	$L__BB0_2;
	add.u64 	%rd2, %SP, 8;
	add.u64 	%rd3, %SPL, 8;
	add.u64 	%rd4, %SP, 0;
	add.u64 	%rd5, %SPL, 0;
	cvta.to.global.u64 	%rd6, %rd1;
	mul.wide.s32 	%rd7, %r3, 4;
	add.s64 	%rd8, %rd6, %rd7;
	ld.global.u32 	%r6, [%rd8];
	st.local.v2.u32 	[%rd5], {%r1, %r2};
	mov.u64 	%rd9, $str;
	cvta.global.u64 	%rd10, %rd9;
	{ // callseq 0, 0
	.param .b64 param0;
	st.param.b64 	[param0], %rd10;
	.param .b64 param1;
	st.param.b64 	[param1], %rd4;
	.param .b32 retval0;
	call.uni (retval0), 
	vprintf, 
	(
	param0, 
	param1
	);
	ld.param.b32 	%r7, [retval0];
	} // callseq 0
	st.local.v2.u32 	[%rd3], {%r1, %r2};
	mov.u64 	%rd11, $str$1;
	cvta.global.u64 	%rd12, %rd11;
	{ // callseq 1, 0
	.param .b64 param0;
	st.param.b64 	[param0], %rd12;
	.param .b64 param1;
	st.param.b64 	[param1], %rd2;
	.param .b32 retval0;
	call.uni (retval0), 
	vprintf, 
	(
	param0, 
	param1
	);
	ld.param.b32 	%r9, [retval0];
	} // callseq 1
	mul.lo.s32 	%r11, %r6, %r6;
	shl.b32 	%r12, %r11, 1;
	st.global.u32 	[%rd8], %r12;
$L__BB0_2:
	ret;

}


// ===== COMPILED SASS (sm_100) =====

	.target	sm_100

	.elftype	@"ET_EXEC"


//--------------------- .note.nv.tkinfo           --------------------------
	.section	.note.nv.tkinfo,"",@"SHT_NOTE"
	.sectionflags	@"SHF_NOTE_NV_TKINFO"
	.tkinfo
        /*0018*/ 	.word	0x00000002
        /*0030*/ 	.string	""
        /*0030*/ 	.string	"ptxas"
        /*0030*/ 	.string	"Cuda compilation tools, release 13.0, V13.0.88"
        /*0030*/ 	.string	"Build cuda_13.0.r13.0/compiler.36424714_0"
        /*0030*/ 	.string	"-arch sm_100 -m 64 "



//--------------------- .note.nv.cuinfo           --------------------------
	.section	.note.nv.cuinfo,"",@"SHT_NOTE"
	.sectionflags	@"SHF_NOTE_NV_CUINFO"
        /*0018*/ 	.short	0x0002
        /*001a*/ 	.short	0x0064
        /*001c*/ 	.short	0x0082
	.zero		2


//--------------------- .nv.info                  --------------------------
	.section	.nv.info,"",@"SHT_CUDA_INFO"
	.align	4


	//----- nvinfo : EIATTR_REGCOUNT
	.align		4
        /*0000*/ 	.byte	0x04, 0x2f
        /*0002*/ 	.short	(.L_3 - .L_2)
	.align		4
.L_2:
        /*0004*/ 	.word	index@(_Z12doubleValuesPii)
        /*0008*/ 	.word	0x0000001c


	//----- nvinfo : EIATTR_FRAME_SIZE
	.align		4
.L_3:
        /*000c*/ 	.byte	0x04, 0x11
        /*000e*/ 	.short	(.L_5 - .L_4)
	.align		4
.L_4:
        /*0010*/ 	.word	index@(_Z12doubleValuesPii)
        /*0014*/ 	.word	0x00000010


	//----- nvinfo : EIATTR_MIN_STACK_SIZE
	.align		4
.L_5:
        /*0018*/ 	.byte	0x04, 0x12
        /*001a*/ 	.short	(.L_7 - .L_6)
	.align		4
.L_6:
        /*001c*/ 	.word	index@(_Z12doubleValuesPii)
        /*0020*/ 	.word	0x00000010
.L_7:


//--------------------- .nv.compat                --------------------------
	.section	.nv.compat,"",@"SHT_CUDA_COMPAT_INFO"
	.align	4
        /*0000*/ 	.byte	0x02, 0x09, 0x00, 0x00, 0x02, 0x02, 0x01, 0x00, 0x02, 0x05, 0x05, 0x00, 0x03, 0x07, 0x01, 0x01
        /*0010*/ 	.byte	0x02, 0x03, 0x00, 0x00, 0x02, 0x06, 0x01, 0x00, 0x04, 0x0b, 0x08, 0x00, 0x09, 0x00, 0x00, 0x00
        /*0020*/ 	.byte	0x00, 0x00, 0x00, 0x00


//--------------------- .nv.info._Z12doubleValuesPii --------------------------
	.section	.nv.info._Z12doubleValuesPii,"",@"SHT_CUDA_INFO"
	.sectionflags	@""
	.align	4


	//----- nvinfo : EIATTR_CUDA_API_VERSION
	.align		4
        /*0000*/ 	.byte	0x04, 0x37
        /*0002*/ 	.short	(.L_9 - .L_8)
.L_8:
        /*0004*/ 	.word	0x00000082


	//----- nvinfo : EIATTR_KPARAM_INFO
	.align		4
.L_9:
        /*0008*/ 	.byte	0x04, 0x17
        /*000a*/ 	.short	(.L_11 - .L_10)
.L_10:
        /*000c*/ 	.word	0x00000000
        /*0010*/ 	.short	0x0001
        /*0012*/ 	.short	0x0008
        /*0014*/ 	.byte	0x00, 0xf0, 0x11, 0x00


	//----- nvinfo : EIATTR_KPARAM_INFO
	.align		4
.L_11:
        /*0018*/ 	.byte	0x04, 0x17
        /*001a*/ 	.short	(.L_13 - .L_12)
.L_12:
        /*001c*/ 	.word	0x00000000
        /*0020*/ 	.short	0x0000
        /*0022*/ 	.short	0x0000
        /*0024*/ 	.byte	0x00, 0xf5, 0x21, 0x00


	//----- nvinfo : EIATTR_SPARSE_MMA_MASK
	.align		4
.L_13:
        /*0028*/ 	.byte	0x03, 0x50
        /*002a*/ 	.short	0x0000


	//----- nvinfo : EIATTR_MAXREG_COUNT
	.align		4
        /*002c*/ 	.byte	0x03, 0x1b
        /*002e*/ 	.short	0x00ff


	//----- nvinfo : EIATTR_EXTERNS
	.align		4
        /*0030*/ 	.byte	0x04, 0x0f
        /*0032*/ 	.short	(.L_15 - .L_14)


	//   ....[0]....
	.align		4
.L_14:
        /*0034*/ 	.word	index@(vprintf)


	//----- nvinfo : EIATTR_MERCURY_ISA_VERSION
	.align		4
.L_15:
        /*0038*/ 	.byte	0x03, 0x5f
        /*003a*/ 	.short	0x0101


	//----- nvinfo : EIATTR_VRC_CTA_INIT_COUNT
	.align		4
        /*003c*/ 	.byte	0x02, 0x4a
	.zero		1
	.zero		1


	//----- nvinfo : EIATTR_SYSCALL_OFFSETS
	.align		4
        /*0040*/ 	.byte	0x04, 0x46
        /*0042*/ 	.short	(.L_17 - .L_16)


	//   ....[0]....
.L_16:
        /*0044*/ 	.word	0x000001a0


	//   ....[1]....
        /*0048*/ 	.word	0x00000230


	//----- nvinfo : EIATTR_EXIT_INSTR_OFFSETS
	.align		4
.L_17:
        /*004c*/ 	.byte	0x04, 0x1c
        /*004e*/ 	.short	(.L_19 - .L_18)


	//   ....[0]....
.L_18:
        /*0050*/ 	.word	0x000000c0


	//   ....[1]....
        /*0054*/ 	.word	0x00000270


	//----- nvinfo : EIATTR_CRS_STACK_SIZE
	.align		4
.L_19:
        /*0058*/ 	.byte	0x04, 0x1e
        /*005a*/ 	.short	(.L_21 - .L_20)
.L_20:
        /*005c*/ 	.word	0x00000000


	//----- nvinfo : EIATTR_CBANK_PARAM_SIZE
	.align		4
.L_21:
        /*0060*/ 	.byte	0x03, 0x19
        /*0062*/ 	.short	0x000c


	//----- nvinfo : EIATTR_PARAM_CBANK
	.align		4
        /*0064*/ 	.byte	0x04, 0x0a
        /*0066*/ 	.short	(.L_23 - .L_22)
	.align		4
.L_22:
        /*0068*/ 	.word	index@(.nv.constant0._Z12doubleValuesPii)
        /*006c*/ 	.short	0x0380
        /*006e*/ 	.short	0x000c


	//----- nvinfo : EIATTR_SW_WAR
	.align		4
.L_23:
        /*0070*/ 	.byte	0x04, 0x36
        /*0072*/ 	.short	(.L_25 - .L_24)
.L_24:
        /*0074*/ 	.word	0x00000008
.L_25:


//--------------------- .nv.callgraph             --------------------------
	.section	.nv.callgraph,"",@"SHT_CUDA_CALLGRAPH"
	.align	4
	.sectionentsize	8
	.align		4
        /*0000*/ 	.word	0x00000000
	.align		4
        /*0004*/ 	.word	0xffffffff
	.align		4
        /*0008*/ 	.word	index@(_Z12doubleValuesPii)
	.align		4
        /*000c*/ 	.word	index@(vprintf)
	.align		4
        /*0010*/ 	.word	0x00000000
	.align		4
        /*0014*/ 	.word	0xfffffffe
	.align		4
        /*0018*/ 	.word	0x00000000
	.align		4
        /*001c*/ 	.word	0xfffffffd
	.align		4
        /*0020*/ 	.word	0x00000000
	.align		4
        /*0024*/ 	.word	0xfffffffc


//--------------------- .nv.constant4             --------------------------
	.section	.nv.constant4,"a",@progbits
	.align	8
	.align		8
.nv.constant4:
        /*0000*/ 	.dword	vprintf
	.align		8
        /*0008*/ 	.dword	$str
	.align		8
        /*0010*/ 	.dword	$str$1


//--------------------- .text._Z12doubleValuesPii --------------------------
	.section	.text._Z12doubleValuesPii,"ax",@progbits
	.align	128
        .global         _Z12doubleValuesPii
        .type           _Z12doubleValuesPii,@function
        .size           _Z12doubleValuesPii,(.L_x_3 - _Z12doubleValuesPii)
        .other          _Z12doubleValuesPii,@"STO_CUDA_ENTRY STV_DEFAULT"
_Z12doubleValuesPii:
.text._Z12doubleValuesPii:
[----:B------:R-:W0:Y:S01]  /*0000*/  LDC R1, c[0x0][0x37c] ;  /* 0x0000df00ff017b82 */ /* 0x000e220000000800 */
[----:B------:R-:W1:Y:S01]  /*0010*/  S2R R18, SR_CTAID.X ;  /* 0x0000000000127919 */ /* 0x000e620000002500 */
[----:B------:R-:W2:Y:S01]  /*0020*/  LDCU UR5, c[0x0][0x2fc] ;  /* 0x00005f80ff0577ac */ /* 0x000ea20008000800 */
[----:B0-----:R-:W-:Y:S01]  /*0030*/  VIADD R1, R1, 0xfffffff0 ;  /* 0xfffffff001017836 */ /* 0x001fe20000000000 */
[----:B------:R-:W1:Y:S01]  /*0040*/  S2R R19, SR_TID.X ;  /* 0x0000000000137919 */ /* 0x000e620000002100 */
[----:B------:R-:W1:Y:S01]  /*0050*/  LDCU UR6, c[0x0][0x360] ;  /* 0x00006c00ff0677ac */ /* 0x000e620008000800 */
[----:B------:R-:W0:Y:S01]  /*0060*/  LDCU UR7, c[0x0][0x388] ;  /* 0x00007100ff0777ac */ /* 0x000e220008000800 */
[----:B------:R-:W3:Y:S02]  /*0070*/  LDCU UR4, c[0x0][0x2f8] ;  /* 0x00005f00ff0477ac */ /* 0x000ee40008000800 */
[----:B---3--:R-:W-:Y:S01]  /*0080*/  IADD3 R6, P1, PT, R1, UR4, RZ ;  /* 0x0000000401067c10 */ /* 0x008fe2000ff3e0ff */
[----:B-1----:R-:W-:-:S04]  /*0090*/  IMAD R3, R18, UR6, R19 ;  /* 0x0000000612037c24 */ /* 0x002fc8000f8e0213 */
[----:B--2---:R-:W-:Y:S01]  /*00a0*/  IMAD.X R7, RZ, RZ, UR5, P1 ;  /* 0x00000005ff077e24 */ /* 0x004fe200088e06ff */
[----:B0-----:R-:W-:-:S13]  /*00b0*/  ISETP.GE.AND P0, PT, R3, UR7, PT ;  /* 0x0000000703007c0c */ /* 0x001fda000bf06270 */
[----:B------:R-:W-:Y:S05]  /*00c0*/  @P0 EXIT ;  /* 0x000000000000094d */ /* 0x000fea0003800000 */
[----:B------:R-:W0:Y:S01]  /*00d0*/  LDC.64 R16, c[0x0][0x380] ;  /* 0x0000e000ff107b82 */ /* 0x000e220000000a00 */
[----:B------:R-:W1:Y:S01]  /*00e0*/  LDCU.64 UR36, c[0x0][0x358] ;  /* 0x00006b00ff2477ac */ /* 0x000e620008000a00 */
[----:B------:R-:W2:Y:S01]  /*00f0*/  LDCU.64 UR4, c[0x4][0x8] ;  /* 0x01000100ff0477ac */ /* 0x000ea20008000a00 */
[----:B0-----:R-:W-:-:S05]  /*0100*/  IMAD.WIDE R16, R3, 0x4, R16 ;  /* 0x0000000403107825 */ /* 0x001fca00078e0210 */
[----:B-1----:R0:W5:Y:S01]  /*0110*/  LDG.E R25, desc[UR36][R16.64] ;  /* 0x0000002410197981 */ /* 0x002162000c1e1900 */
[----:B------:R-:W-:Y:S01]  /*0120*/  MOV R22, 0x0 ;  /* 0x0000000000167802 */ /* 0x000fe20000000f00 */
[----:B--2---:R-:W-:Y:S01]  /*0130*/  IMAD.U32 R5, RZ, RZ, UR5 ;  /* 0x00000005ff057e24 */ /* 0x004fe2000f8e00ff */
[----:B------:R-:W-:Y:S01]  /*0140*/  IADD3 R23, P0, PT, R6, 0x8, RZ ;  /* 0x0000000806177810 */ /* 0x000fe20007f1e0ff */
[----:B------:R0:W-:Y:S01]  /*0150*/  STL.64 [R1], R18 ;  /* 0x0000001201007387 */ /* 0x0001e20000100a00 */
[----:B------:R0:W1:Y:S01]  /*0160*/  LDC.64 R2, c[0x4][R22] ;  /* 0x0100000016027b82 */ /* 0x0000620000000a00 */
[----:B------:R-:W-:Y:S02]  /*0170*/  MOV R4, UR4 ;  /* 0x0000000400047c02 */ /* 0x000fe40008000f00 */
[----:B------:R-:W-:-:S08]  /*0180*/  IADD3.X R24, PT, PT, RZ, R7, RZ, P0, !PT ;  /* 0x00000007ff187210 */ /* 0x000fd000007fe4ff */
[----:B------:R-:W-:-:S07]  /*0190*/  LEPC R20, `(.L_x_0) ;  /* 0x000000001014794e */ /* 0x000fce0000000000 */
[----:B01---5:R-:W-:Y:S05]  /*01a0*/  CALL.ABS.NOINC R2 ;  /* 0x0000000002007343 */ /* 0x023fea0003c00000 */
.L_x_0:
[----:B------:R0:W-:Y:S01]  /*01b0*/  STL.64 [R1+0x8], R18 ;  /* 0x0000081201007387 */ /* 0x0001e20000100a00 */
[----:B------:R0:W1:Y:S01]  /*01c0*/  LDC.64 R2, c[0x4][R22] ;  /* 0x0100000016027b82 */ /* 0x0000620000000a00 */
[----:B------:R-:W2:Y:S01]  /*01d0*/  LDCU.64 UR4, c[0x4][0x10] ;  /* 0x01000200ff0477ac */ /* 0x000ea20008000a00 */
[----:B------:R-:W-:Y:S01]  /*01e0*/  IMAD.MOV.U32 R6, RZ, RZ, R23 ;  /* 0x000000ffff067224 */ /* 0x000fe200078e0017 */
[----:B------:R-:W-:Y:S01]  /*01f0*/  MOV R7, R24 ;  /* 0x0000001800077202 */ /* 0x000fe20000000f00 */
[----:B--2---:R-:W-:Y:S01]  /*0200*/  IMAD.U32 R4, RZ, RZ, UR4 ;  /* 0x00000004ff047e24 */ /* 0x004fe2000f8e00ff */
[----:B0-----:R-:W-:-:S07]  /*0210*/  MOV R5, UR5 ;  /* 0x0000000500057c02 */ /* 0x001fce0008000f00 */
[----:B------:R-:W-:-:S07]  /*0220*/  LEPC R20, `(.L_x_1) ;  /* 0x000000001014794e */ /* 0x000fce0000000000 */
[----:B-1----:R-:W-:Y:S05]  /*0230*/  CALL.ABS.NOINC R2 ;  /* 0x0000000002007343 */ /* 0x002fea0003c00000 */
.L_x_1:
[----:B------:R-:W-:-:S04]  /*0240*/  IMAD R25, R25, R25, RZ ;  /* 0x0000001919197224 */ /* 0x000fc800078e02ff */
[----:B------:R-:W-:-:S05]  /*0250*/  IMAD.SHL.U32 R25, R25, 0x2, RZ ;  /* 0x0000000219197824 */ /* 0x000fca00078e00ff */
[----:B------:R-:W-:Y:S01]  /*0260*/  STG.E desc[UR36][R16.64], R25 ;  /* 0x0000001910007986 */ /* 0x000fe2000c101924 */
[----:B------:R-:W-:Y:S05]  /*0270*/  EXIT ;  /* 0x000000000000794d */ /* 0x000fea0003800000 */
.L_x_2:
[----:B------:R-:W-:-:S00]  /*0280*/  BRA `(.L_x_2) ;  /* 0xfffffffc00fc7947 */ /* 0x000fc0000383ffff */
[----:B------:R-:W-:-:S00]  /*0290*/  NOP ;  /* 0x0000000000007918 */ /* 0x000fc00000000000 */
        /* <DEDUP_REMOVED lines=14> */
.L_x_3:


//--------------------- .nv.global.init           --------------------------
	.section	.nv.global.init,"aw",@progbits
.nv.global.init:
	.type		$str,@object
	.size		$str,($str$1 - $str)
$str:
        /*0000*/ 	.byte	0x54, 0x68, 0x72, 0x65, 0x61, 0x64, 0x20, 0x28, 0x25, 0x64, 0x2c, 0x20, 0x25, 0x64, 0x29, 0x20
        /*0010*/ 	.byte	0x2d, 0x20, 0x73, 0x71, 0x75, 0x61, 0x72, 0x69, 0x6e, 0x67, 0x20, 0x76, 0x61, 0x6c, 0x75, 0x65
        /*0020*/ 	.byte	0x20, 0x0a, 0x00
	.type		$str$1,@object
	.size		$str$1,(.L_1 - $str$1)
$str$1:
        /*0023*/ 	.byte	0x54, 0x68, 0x72, 0x65, 0x61, 0x64, 0x20, 0x28, 0x25, 0x64, 0x2c, 0x20, 0x25, 0x64, 0x29, 0x20
        /*0033*/ 	.byte	0x2d, 0x20, 0x64, 0x6f, 0x75, 0x62, 0x6c, 0x69, 0x6e, 0x67, 0x20, 0x73, 0x71, 0x75, 0x61, 0x72
        /*0043*/ 	.byte	0x65, 0x64, 0x20, 0x76, 0x61, 0x6c, 0x75, 0x65, 0x0a, 0x00
.L_1:


//--------------------- .nv.shared.reserved.0     --------------------------
	.section	.nv.shared.reserved.0,"aw",@nobits
	.weak		__nv_reservedSMEM_offset_0_alias
	.size		__nv_reservedSMEM_offset_0_alias, 0, 64
	.other		__nv_reservedSMEM_offset_0_alias,@"STO_CUDA_RESERVED_SHARED STV_DEFAULT"
__nv_reservedSMEM_offset_0_alias:
	.zero		0
	.zero		64


//--------------------- .nv.constant0._Z12doubleValuesPii --------------------------
	.section	.nv.constant0._Z12doubleValuesPii,"a",@progbits
	.sectionflags	@""
	.align	4
.nv.constant0._Z12doubleValuesPii:
	.zero		908


//--------------------- SYMBOLS --------------------------

	.type		.nv.reservedSmem.offset0,@object
	.size		.nv.reservedSmem.offset0,0x4
	.type		vprintf,@function
